//
// Generated by NVIDIA NVVM Compiler
//
// Compiler Build ID: CL-36424714
// Cuda compilation tools, release 13.0, V13.0.88
// Based on NVVM 20.0.0
//

.version 9.0
.target sm_100
.address_size 64

	// .globl	_Z13softmaxKernelPfS_ii
// _ZZ13softmaxKernelPfS_iiE5shMem has been demoted

.visible .entry _Z13softmaxKernelPfS_ii(
	.param .u64 .ptr .align 1 _Z13softmaxKernelPfS_ii_param_0,
	.param .u64 .ptr .align 1 _Z13softmaxKernelPfS_ii_param_1,
	.param .u32 _Z13softmaxKernelPfS_ii_param_2,
	.param .u32 _Z13softmaxKernelPfS_ii_param_3
)
{
	.reg .pred 	%p<13>;
	.reg .b32 	%r<35>;
	.reg .b32 	%f<82>;
	.reg .b64 	%rd<16>;
	// demoted variable
	.shared .align 4 .b8 _ZZ13softmaxKernelPfS_iiE5shMem[4096];
	ld.param.u64 	%rd4, [_Z13softmaxKernelPfS_ii_param_0];
	ld.param.u64 	%rd5, [_Z13softmaxKernelPfS_ii_param_1];
	ld.param.u32 	%r15, [_Z13softmaxKernelPfS_ii_param_2];
	ld.param.u32 	%r14, [_Z13softmaxKernelPfS_ii_param_3];
	mov.u32 	%r1, %ctaid.x;
	setp.gt.u32 	%p1, %r1, %r15;
	@%p1 bra 	$L__BB0_19;
	cvta.to.global.u64 	%rd6, %rd4;
	mul.lo.s32 	%r16, %r14, %r1;
	cvt.u64.u32 	%rd1, %r16;
	mul.wide.u32 	%rd7, %r16, 4;
	add.s64 	%rd2, %rd6, %rd7;
	mov.u32 	%r34, %tid.x;
	setp.ge.s32 	%p2, %r34, %r14;
	mov.f32 	%f79, 0fFF800000;
	mov.f32 	%f78, 0f00000000;
	@%p2 bra 	$L__BB0_6;
	mov.f32 	%f78, 0f00000000;
	mov.f32 	%f79, 0fFF800000;
	mov.u32 	%r3, %ntid.x;
	mov.u32 	%r31, %r34;
$L__BB0_3:
	mul.wide.s32 	%rd8, %r31, 4;
	add.s64 	%rd9, %rd2, %rd8;
	ld.global.nc.f32 	%f3, [%rd9];
	setp.leu.f32 	%p3, %f3, %f79;
	@%p3 bra 	$L__BB0_5;
	sub.f32 	%f16, %f79, %f3;
	fma.rn.f32 	%f17, %f16, 0f3BBB989D, 0f3F000000;
	cvt.sat.f32.f32 	%f18, %f17;
	mov.f32 	%f19, 0f4B400001;
	mov.f32 	%f20, 0f437C0000;
	fma.rm.f32 	%f21, %f18, %f20, %f19;
	add.f32 	%f22, %f21, 0fCB40007F;
	neg.f32 	%f23, %f22;
	fma.rn.f32 	%f24, %f16, 0f3FB8AA3B, %f23;
	fma.rn.f32 	%f25, %f16, 0f32A57060, %f24;
	mov.b32 	%r17, %f21;
	shl.b32 	%r18, %r17, 23;
	mov.b32 	%f26, %r18;
	ex2.approx.ftz.f32 	%f27, %f25;
	mul.f32 	%f28, %f27, %f26;
	mul.f32 	%f78, %f78, %f28;
	mov.f32 	%f79, %f3;
$L__BB0_5:
	sub.f32 	%f29, %f3, %f79;
	fma.rn.f32 	%f30, %f29, 0f3BBB989D, 0f3F000000;
	cvt.sat.f32.f32 	%f31, %f30;
	mov.f32 	%f32, 0f4B400001;
	mov.f32 	%f33, 0f437C0000;
	fma.rm.f32 	%f34, %f31, %f33, %f32;
	add.f32 	%f35, %f34, 0fCB40007F;
	neg.f32 	%f36, %f35;
	fma.rn.f32 	%f37, %f29, 0f3FB8AA3B, %f36;
	fma.rn.f32 	%f38, %f29, 0f32A57060, %f37;
	mov.b32 	%r19, %f34;
	shl.b32 	%r20, %r19, 23;
	mov.b32 	%f39, %r20;
	ex2.approx.ftz.f32 	%f40, %f38;
	fma.rn.f32 	%f78, %f40, %f39, %f78;
	add.s32 	%r31, %r31, %r3;
	setp.lt.s32 	%p4, %r31, %r14;
	@%p4 bra 	$L__BB0_3;
$L__BB0_6:
	shl.b32 	%r21, %r34, 2;
	mov.u32 	%r22, _ZZ13softmaxKernelPfS_iiE5shMem;
	add.s32 	%r6, %r22, %r21;
	st.shared.f32 	[%r6], %f79;
	bar.sync 	0;
	mov.u32 	%r7, %ntid.x;
	setp.lt.u32 	%p5, %r7, 2;
	@%p5 bra 	$L__BB0_11;
	mov.u32 	%r32, %r7;
$L__BB0_8:
	shr.u32 	%r9, %r32, 1;
	setp.ge.u32 	%p6, %r34, %r9;
	@%p6 bra 	$L__BB0_10;
	ld.shared.f32 	%f41, [%r6];
	shl.b32 	%r23, %r9, 2;
	add.s32 	%r24, %r6, %r23;
	ld.shared.f32 	%f42, [%r24];
	max.f32 	%f43, %f41, %f42;
	st.shared.f32 	[%r6], %f43;
$L__BB0_10:
	bar.sync 	0;
	setp.gt.u32 	%p7, %r32, 3;
	mov.u32 	%r32, %r9;
	@%p7 bra 	$L__BB0_8;
$L__BB0_11:
	setp.lt.u32 	%p8, %r7, 2;
	ld.shared.f32 	%f10, [_ZZ13softmaxKernelPfS_iiE5shMem];
	sub.f32 	%f44, %f79, %f10;
	fma.rn.f32 	%f45, %f44, 0f3BBB989D, 0f3F000000;
	cvt.sat.f32.f32 	%f46, %f45;
	mov.f32 	%f47, 0f4B400001;
	mov.f32 	%f48, 0f437C0000;
	fma.rm.f32 	%f49, %f46, %f48, %f47;
	add.f32 	%f50, %f49, 0fCB40007F;
	neg.f32 	%f51, %f50;
	fma.rn.f32 	%f52, %f44, 0f3FB8AA3B, %f51;
	fma.rn.f32 	%f53, %f44, 0f32A57060, %f52;
	mov.b32 	%r25, %f49;
	shl.b32 	%r26, %r25, 23;
	mov.b32 	%f54, %r26;
	ex2.approx.ftz.f32 	%f55, %f53;
	mul.f32 	%f56, %f55, %f54;
	mul.f32 	%f57, %f78, %f56;
	st.shared.f32 	[%r6], %f57;
	bar.sync 	0;
	@%p8 bra 	$L__BB0_16;
	mov.u32 	%r33, %r7;
$L__BB0_13:
	shr.u32 	%r11, %r33, 1;
	setp.ge.u32 	%p9, %r34, %r11;
	@%p9 bra 	$L__BB0_15;
	shl.b32 	%r27, %r11, 2;
	add.s32 	%r28, %r6, %r27;
	ld.shared.f32 	%f58, [%r28];
	ld.shared.f32 	%f59, [%r6];
	add.f32 	%f60, %f58, %f59;
	st.shared.f32 	[%r6], %f60;
$L__BB0_15:
	bar.sync 	0;
	setp.gt.u32 	%p10, %r33, 3;
	mov.u32 	%r33, %r11;
	@%p10 bra 	$L__BB0_13;
$L__BB0_16:
	setp.ge.s32 	%p11, %r34, %r14;
	ld.shared.f32 	%f11, [_ZZ13softmaxKernelPfS_iiE5shMem];
	bar.sync 	0;
	@%p11 bra 	$L__BB0_19;
	cvta.to.global.u64 	%rd3, %rd5;
$L__BB0_18:
	cvt.s64.s32 	%rd10, %r34;
	mul.wide.s32 	%rd11, %r34, 4;
	add.s64 	%rd12, %rd2, %rd11;
	ld.global.nc.f32 	%f61, [%rd12];
	sub.f32 	%f62, %f61, %f10;
	fma.rn.f32 	%f63, %f62, 0f3BBB989D, 0f3F000000;
	cvt.sat.f32.f32 	%f64, %f63;
	mov.f32 	%f65, 0f4B400001;
	mov.f32 	%f66, 0f437C0000;
	fma.rm.f32 	%f67, %f64, %f66, %f65;
	add.f32 	%f68, %f67, 0fCB40007F;
	neg.f32 	%f69, %f68;
	fma.rn.f32 	%f70, %f62, 0f3FB8AA3B, %f69;
	fma.rn.f32 	%f71, %f62, 0f32A57060, %f70;
	mov.b32 	%r29, %f67;
	shl.b32 	%r30, %r29, 23;
	mov.b32 	%f72, %r30;
	ex2.approx.ftz.f32 	%f73, %f71;
	mul.f32 	%f74, %f73, %f72;
	div.rn.f32 	%f75, %f74, %f11;
	add.s64 	%rd13, %rd10, %rd1;
	shl.b64 	%rd14, %rd13, 2;
	add.s64 	%rd15, %rd3, %rd14;
	st.global.f32 	[%rd15], %f75;
	add.s32 	%r34, %r34, %r7;
	setp.lt.s32 	%p12, %r34, %r14;
	@%p12 bra 	$L__BB0_18;
$L__BB0_19:
	ret;

}


// ===== COMPILED SASS (sm_100) =====

	.target	sm_100

	.elftype	@"ET_EXEC"


//--------------------- .note.nv.tkinfo           --------------------------
	.section	.note.nv.tkinfo,"",@"SHT_NOTE"
	.sectionflags	@"SHF_NOTE_NV_TKINFO"
	.tkinfo
        /*0018*/ 	.word	0x00000002
        /*0030*/ 	.string	""
        /*0030*/ 	.string	"ptxas"
        /*0030*/ 	.string	"Cuda compilation tools, release 13.0, V13.0.88"
        /*0030*/ 	.string	"Build cuda_13.0.r13.0/compiler.36424714_0"
        /*0030*/ 	.string	"-arch sm_100 -m 64 "



//--------------------- .note.nv.cuinfo           --------------------------
	.section	.note.nv.cuinfo,"",@"SHT_NOTE"
	.sectionflags	@"SHF_NOTE_NV_CUINFO"
        /*0018*/ 	.short	0x0002
        /*001a*/ 	.short	0x0064
        /*001c*/ 	.short	0x0082
	.zero		2


//--------------------- .nv.info                  --------------------------
	.section	.nv.info,"",@"SHT_CUDA_INFO"
	.align	4


	//----- nvinfo : EIATTR_REGCOUNT
	.align		4
        /*0000*/ 	.byte	0x04, 0x2f
        /*0002*/ 	.short	(.L_1 - .L_0)
	.align		4
.L_0:
        /*0004*/ 	.word	index@(_Z13softmaxKernelPfS_ii)
        /*0008*/ 	.word	0x00000016


	//----- nvinfo : EIATTR_FRAME_SIZE
	.align		4
.L_1:
        /*000c*/ 	.byte	0x04, 0x11
        /*000e*/ 	.short	(.L_3 - .L_2)
	.align		4
.L_2:
        /*0010*/ 	.word	index@($__internal_0_$__cuda_sm3x_div_rn_noftz_f32_slowpath)
        /*0014*/ 	.word	0x00000000


	//----- nvinfo : EIATTR_FRAME_SIZE
	.align		4
.L_3:
        /*0018*/ 	.byte	0x04, 0x11
        /*001a*/ 	.short	(.L_5 - .L_4)
	.align		4
.L_4:
        /*001c*/ 	.word	index@(_Z13softmaxKernelPfS_ii)
        /*0020*/ 	.word	0x00000000


	//----- nvinfo : EIATTR_MIN_STACK_SIZE
	.align		4
.L_5:
        /*0024*/ 	.byte	0x04, 0x12
        /*0026*/ 	.short	(.L_7 - .L_6)
	.align		4
.L_6:
        /*0028*/ 	.word	index@(_Z13softmaxKernelPfS_ii)
        /*002c*/ 	.word	0x00000000
.L_7:


//--------------------- .nv.compat                --------------------------
	.section	.nv.compat,"",@"SHT_CUDA_COMPAT_INFO"
	.align	4
        /*0000*/ 	.byte	0x02, 0x09, 0x00, 0x00, 0x02, 0x02, 0x01, 0x00, 0x02, 0x05, 0x05, 0x00, 0x03, 0x07, 0x01, 0x01
        /*0010*/ 	.byte	0x02, 0x03, 0x00, 0x00, 0x02, 0x06, 0x01, 0x00, 0x04, 0x0b, 0x08, 0x00, 0x01, 0x00, 0x00, 0x00
        /*0020*/ 	.byte	0x00, 0x00, 0x00, 0x00


//--------------------- .nv.info._Z13softmaxKernelPfS_ii --------------------------
	.section	.nv.info._Z13softmaxKernelPfS_ii,"",@"SHT_CUDA_INFO"
	.sectionflags	@""
	.align	4


	//----- nvinfo : EIATTR_CUDA_API_VERSION
	.align		4
        /*0000*/ 	.byte	0x04, 0x37
        /*0002*/ 	.short	(.L_9 - .L_8)
.L_8:
        /*0004*/ 	.word	0x00000082


	//----- nvinfo : EIATTR_KPARAM_INFO
	.align		4
.L_9:
        /*0008*/ 	.byte	0x04, 0x17
        /*000a*/ 	.short	(.L_11 - .L_10)
.L_10:
        /*000c*/ 	.word	0x00000000
        /*0010*/ 	.short	0x0003
        /*0012*/ 	.short	0x0014
        /*0014*/ 	.byte	0x00, 0xf0, 0x11, 0x00


	//----- nvinfo : EIATTR_KPARAM_INFO
	.align		4
.L_11:
        /*0018*/ 	.byte	0x04, 0x17
        /*001a*/ 	.short	(.L_13 - .L_12)
.L_12:
        /*001c*/ 	.word	0x00000000
        /*0020*/ 	.short	0x0002
        /*0022*/ 	.short	0x0010
        /*0024*/ 	.byte	0x00, 0xf0, 0x11, 0x00


	//----- nvinfo : EIATTR_KPARAM_INFO
	.align		4
.L_13:
        /*0028*/ 	.byte	0x04, 0x17
        /*002a*/ 	.short	(.L_15 - .L_14)
.L_14:
        /*002c*/ 	.word	0x00000000
        /*0030*/ 	.short	0x0001
        /*0032*/ 	.short	0x0008
        /*0034*/ 	.byte	0x00, 0xf5, 0x21, 0x00


	//----- nvinfo : EIATTR_KPARAM_INFO
	.align		4
.L_15:
        /*0038*/ 	.byte	0x04, 0x17
        /*003a*/ 	.short	(.L_17 - .L_16)
.L_16:
        /*003c*/ 	.word	0x00000000
        /*0040*/ 	.short	0x0000
        /*0042*/ 	.short	0x0000
        /*0044*/ 	.byte	0x00, 0xf5, 0x21, 0x00


	//----- nvinfo : EIATTR_SPARSE_MMA_MASK
	.align		4
.L_17:
        /*0048*/ 	.byte	0x03, 0x50
        /*004a*/ 	.short	0x0000


	//----- nvinfo : EIATTR_MAXREG_COUNT
	.align		4
        /*004c*/ 	.byte	0x03, 0x1b
        /*004e*/ 	.short	0x00ff


	//----- nvinfo : EIATTR_NUM_BARRIERS
	.align		4
        /*0050*/ 	.byte	0x02, 0x4c
        /*0052*/ 	.byte	0x01
	.zero		1


	//----- nvinfo : EIATTR_MERCURY_ISA_VERSION
	.align		4
        /*0054*/ 	.byte	0x03, 0x5f
        /*0056*/ 	.short	0x0101


	//----- nvinfo : EIATTR_VRC_CTA_INIT_COUNT
	.align		4
        /*0058*/ 	.byte	0x02, 0x4a
	.zero		1
	.zero		1


	//----- nvinfo : EIATTR_EXIT_INSTR_OFFSETS
	.align		4
        /*005c*/ 	.byte	0x04, 0x1c
        /*005e*/ 	.short	(.L_19 - .L_18)


	//   ....[0]....
.L_18:
        /*0060*/ 	.word	0x00000040


	//   ....[1]....
        /*0064*/ 	.word	0x00000750


	//   ....[2]....
        /*0068*/ 	.word	0x00000990


	//----- nvinfo : EIATTR_CRS_STACK_SIZE
	.align		4
.L_19:
        /*006c*/ 	.byte	0x04, 0x1e
        /*006e*/ 	.short	(.L_21 - .L_20)
.L_20:
        /*0070*/ 	.word	0x00000000


	//----- nvinfo : EIATTR_CBANK_PARAM_SIZE
	.align		4
.L_21:
        /*0074*/ 	.byte	0x03, 0x19
        /*0076*/ 	.short	0x0018


	//----- nvinfo : EIATTR_PARAM_CBANK
	.align		4
        /*0078*/ 	.byte	0x04, 0x0a
        /*007a*/ 	.short	(.L_23 - .L_22)
	.align		4
.L_22:
        /*007c*/ 	.word	index@(.nv.constant0._Z13softmaxKernelPfS_ii)
        /*0080*/ 	.short	0x0380
        /*0082*/ 	.short	0x0018


	//----- nvinfo : EIATTR_SW_WAR
	.align		4
.L_23:
        /*0084*/ 	.byte	0x04, 0x36
        /*0086*/ 	.short	(.L_25 - .L_24)
.L_24:
        /*0088*/ 	.word	0x00000008
.L_25:


//--------------------- .nv.callgraph             --------------------------
	.section	.nv.callgraph,"",@"SHT_CUDA_CALLGRAPH"
	.align	4
	.sectionentsize	8
	.align		4
        /*0000*/ 	.word	0x00000000
	.align		4
        /*0004*/ 	.word	0xffffffff
	.align		4
        /*0008*/ 	.word	0x00000000
	.align		4
        /*000c*/ 	.word	0xfffffffe
	.align		4
        /*0010*/ 	.word	0x00000000
	.align		4
        /*0014*/ 	.word	0xfffffffd
	.align		4
        /*0018*/ 	.word	0x00000000
	.align		4
        /*001c*/ 	.word	0xfffffffc


//--------------------- .text._Z13softmaxKernelPfS_ii --------------------------
	.section	.text._Z13softmaxKernelPfS_ii,"ax",@progbits
	.align	128
        .global         _Z13softmaxKernelPfS_ii
        .type           _Z13softmaxKernelPfS_ii,@function
        .size           _Z13softmaxKernelPfS_ii,(.L_x_24 - _Z13softmaxKernelPfS_ii)
        .other          _Z13softmaxKernelPfS_ii,@"STO_CUDA_ENTRY STV_DEFAULT"
_Z13softmaxKernelPfS_ii:
.text._Z13softmaxKernelPfS_ii:
[----:B------:R-:W-:Y:S08]  /*0000*/  LDC R1, c[0x0][0x37c] ;  /* 0x0000df00ff017b82 */ /* 0x000ff00000000800 */
[----:B------:R-:W0:Y:S08]  /*0010*/  S2UR UR4, SR_CTAID.X ;  /* 0x00000000000479c3 */ /* 0x000e300000002500 */
[----:B------:R-:W0:Y:S02]  /*0020*/  LDC R0, c[0x0][0x390] ;  /* 0x0000e400ff007b82 */ /* 0x000e240000000800 */
[----:B0-----:R-:W-:-:S13]  /*0030*/  ISETP.LT.U32.AND P0, PT, R0, UR4, PT ;  /* 0x0000000400007c0c */ /* 0x001fda000bf01070 */
[----:B------:R-:W-:Y:S05]  /*0040*/  @P0 EXIT ;  /* 0x000000000000094d */ /* 0x000fea0003800000 */
[----:B------:R-:W0:Y:S01]  /*0050*/  S2R R7, SR_TID.X ;  /* 0x0000000000077919 */ /* 0x000e220000002100 */
[----:B------:R-:W0:Y:S01]  /*0060*/  LDC R2, c[0x0][0x394] ;  /* 0x0000e500ff027b82 */ /* 0x000e220000000800 */
[----:B------:R-:W1:Y:S01]  /*0070*/  LDCU.64 UR8, c[0x0][0x358] ;  /* 0x00006b00ff0877ac */ /* 0x000e620008000a00 */
[----:B------:R-:W-:Y:S01]  /*0080*/  BSSY.RECONVERGENT B0, `(.L_x_0) ;  /* 0x000002e000007945 */ /* 0x000fe20003800200 */
[----:B------:R-:W-:Y:S01]  /*0090*/  IMAD.MOV.U32 R9, RZ, RZ, -0x800000 ;  /* 0xff800000ff097424 */ /* 0x000fe200078e00ff */
[----:B------:R-:W2:Y:S01]  /*00a0*/  LDCU UR5, c[0x0][0x394] ;  /* 0x00007280ff0577ac */ /* 0x000ea20008000800 */
[----:B------:R-:W-:-:S03]  /*00b0*/  IMAD.MOV.U32 R0, RZ, RZ, RZ ;  /* 0x000000ffff007224 */ /* 0x000fc600078e00ff */
[----:B------:R-:W3:Y:S01]  /*00c0*/  LDC.64 R4, c[0x0][0x380] ;  /* 0x0000e000ff047b82 */ /* 0x000ee20000000a00 */
[----:B0-----:R-:W-:Y:S01]  /*00d0*/  ISETP.GE.AND P0, PT, R7, R2, PT ;  /* 0x000000020700720c */ /* 0x001fe20003f06270 */
[----:B------:R-:W-:-:S04]  /*00e0*/  IMAD R2, R2, UR4, RZ ;  /* 0x0000000402027c24 */ /* 0x000fc8000f8e02ff */
[----:B---3--:R-:W-:-:S08]  /*00f0*/  IMAD.WIDE.U32 R4, R2, 0x4, R4 ;  /* 0x0000000402047825 */ /* 0x008fd000078e0004 */
[----:B-12---:R-:W-:Y:S05]  /*0100*/  @P0 BRA `(.L_x_1) ;  /* 0x0000000000940947 */ /* 0x006fea0003800000 */
[----:B------:R-:W0:Y:S01]  /*0110*/  LDC R6, c[0x0][0x360] ;  /* 0x0000d800ff067b82 */ /* 0x000e220000000800 */
[----:B------:R-:W-:Y:S02]  /*0120*/  HFMA2 R0, -RZ, RZ, 0, 0 ;  /* 0x00000000ff007431 */ /* 0x000fe400000001ff */
[----:B------:R-:W-:Y:S02]  /*0130*/  IMAD.MOV.U32 R9, RZ, RZ, -0x800000 ;  /* 0xff800000ff097424 */ /* 0x000fe400078e00ff */
[----:B------:R-:W-:-:S07]  /*0140*/  IMAD.MOV.U32 R3, RZ, RZ, R7 ;  /* 0x000000ffff037224 */ /* 0x000fce00078e0007 */
.L_x_4:
[----:B------:R-:W-:-:S05]  /*0150*/  IMAD.WIDE R10, R3, 0x4, R4 ;  /* 0x00000004030a7825 */ /* 0x000fca00078e0204 */
[----:B------:R-:W2:Y:S01]  /*0160*/  LDG.E.CONSTANT R12, desc[UR8][R10.64] ;  /* 0x000000080a0c7981 */ /* 0x000ea2000c1e9900 */
[----:B------:R-:W-:Y:S01]  /*0170*/  BSSY.RECONVERGENT B1, `(.L_x_2) ;  /* 0x0000011000017945 */ /* 0x000fe20003800200 */
[----:B------:R-:W-:Y:S02]  /*0180*/  MOV R15, 0x3bbb989d ;  /* 0x3bbb989d000f7802 */ /* 0x000fe40000000f00 */
[----:B--2---:R-:W-:-:S13]  /*0190*/  FSETP.GT.AND P0, PT, R12, R9, PT ;  /* 0x000000090c00720b */ /* 0x004fda0003f04000 */
[----:B------:R-:W-:Y:S05]  /*01a0*/  @!P0 BRA `(.L_x_3) ;  /* 0x0000000000348947 */ /* 0x000fea0003800000 */
[----:B------:R-:W-:Y:S02]  /*01b0*/  IMAD.MOV.U32 R11, RZ, RZ, 0x3bbb989d ;  /* 0x3bbb989dff0b7424 */ /* 0x000fe400078e00ff */
[----:B------:R-:W-:Y:S01]  /*01c0*/  FADD R8, R9, -R12 ;  /* 0x8000000c09087221 */ /* 0x000fe20000000000 */
[----:B------:R-:W-:-:S03]  /*01d0*/  IMAD.MOV.U32 R10, RZ, RZ, 0x437c0000 ;  /* 0x437c0000ff0a7424 */ /* 0x000fc600078e00ff */
[----:B------:R-:W-:-:S04]  /*01e0*/  FFMA.SAT R9, R8, R11, 0.5 ;  /* 0x3f00000008097423 */ /* 0x000fc8000000200b */
[----:B------:R-:W-:-:S04]  /*01f0*/  FFMA.RM R9, R9, R10, 12582913 ;  /* 0x4b40000109097423 */ /* 0x000fc8000000400a */
[C---:B------:R-:W-:Y:S01]  /*0200*/  FADD R11, R9.reuse, -12583039 ;  /* 0xcb40007f090b7421 */ /* 0x040fe20000000000 */
[----:B------:R-:W-:-:S03]  /*0210*/  SHF.L.U32 R9, R9, 0x17, RZ ;  /* 0x0000001709097819 */ /* 0x000fc600000006ff */
[----:B------:R-:W-:-:S04]  /*0220*/  FFMA R11, R8, 1.4426950216293334961, -R11 ;  /* 0x3fb8aa3b080b7823 */ /* 0x000fc8000000080b */
[----:B------:R-:W-:-:S04]  /*0230*/  FFMA R11, R8, 1.925963033500011079e-08, R11 ;  /* 0x32a57060080b7823 */ /* 0x000fc8000000000b */
[----:B------:R-:W1:Y:S02]  /*0240*/  MUFU.EX2 R8, R11 ;  /* 0x0000000b00087308 */ /* 0x000e640000000800 */
[----:B-1----:R-:W-:Y:S01]  /*0250*/  FMUL R13, R9, R8 ;  /* 0x00000008090d7220 */ /* 0x002fe20000400000 */
[----:B------:R-:W-:-:S03]  /*0260*/  IMAD.MOV.U32 R9, RZ, RZ, R12 ;  /* 0x000000ffff097224 */ /* 0x000fc600078e000c */
[----:B------:R-:W-:-:S07]  /*0270*/  FMUL R0, R0, R13 ;  /* 0x0000000d00007220 */ /* 0x000fce0000400000 */
.L_x_3:
[----:B------:R-:W-:Y:S05]  /*0280*/  BSYNC.RECONVERGENT B1 ;  /* 0x0000000000017941 */ /* 0x000fea0003800200 */
.L_x_2:
[----:B------:R-:W-:Y:S01]  /*0290*/  FADD R8, -R9, R12 ;  /* 0x0000000c09087221 */ /* 0x000fe20000000100 */
[----:B------:R-:W-:Y:S01]  /*02a0*/  IMAD.MOV.U32 R11, RZ, RZ, 0x437c0000 ;  /* 0x437c0000ff0b7424 */ /* 0x000fe200078e00ff */
[----:B0-----:R-:W-:Y:S02]  /*02b0*/  IADD3 R3, PT, PT, R6, R3, RZ ;  /* 0x0000000306037210 */ /* 0x001fe40007ffe0ff */
[----:B------:R-:W-:Y:S02]  /*02c0*/  FFMA.SAT R10, R8, R15, 0.5 ;  /* 0x3f000000080a7423 */ /* 0x000fe4000000200f */
[----:B------:R-:W-:Y:S02]  /*02d0*/  ISETP.GE.AND P0, PT, R3, UR5, PT ;  /* 0x0000000503007c0c */ /* 0x000fe4000bf06270 */
[----:B------:R-:W-:-:S04]  /*02e0*/  FFMA.RM R10, R10, R11, 12582913 ;  /* 0x4b4000010a0a7423 */ /* 0x000fc8000000400b */
[C---:B------:R-:W-:Y:S01]  /*02f0*/  FADD R11, R10.reuse, -12583039 ;  /* 0xcb40007f0a0b7421 */ /* 0x040fe20000000000 */
[----:B------:R-:W-:-:S03]  /*0300*/  IMAD.SHL.U32 R13, R10, 0x800000, RZ ;  /* 0x008000000a0d7824 */ /* 0x000fc600078e00ff */
[----:B------:R-:W-:-:S04]  /*0310*/  FFMA R11, R8, 1.4426950216293334961, -R11 ;  /* 0x3fb8aa3b080b7823 */ /* 0x000fc8000000080b */
[----:B------:R-:W-:-:S06]  /*0320*/  FFMA R11, R8, 1.925963033500011079e-08, R11 ;  /* 0x32a57060080b7823 */ /* 0x000fcc000000000b */
[----:B------:R-:W0:Y:S02]  /*0330*/  MUFU.EX2 R11, R11 ;  /* 0x0000000b000b7308 */ /* 0x000e240000000800 */
[----:B0-----:R-:W-:Y:S01]  /*0340*/  FFMA R0, R13, R11, R0 ;  /* 0x0000000b0d007223 */ /* 0x001fe20000000000 */
[----:B------:R-:W-:Y:S06]  /*0350*/  @!P0 BRA `(.L_x_4) ;  /* 0xfffffffc007c8947 */ /* 0x000fec000383ffff */
.L_x_1:
[----:B------:R-:W-:Y:S05]  /*0360*/  BSYNC.RECONVERGENT B0 ;  /* 0x0000000000007941 */ /* 0x000fea0003800200 */
.L_x_0:
[----:B------:R-:W0:Y:S01]  /*0370*/  S2UR UR5, SR_CgaCtaId ;  /* 0x00000000000579c3 */ /* 0x000e220000008800 */
[----:B------:R-:W-:Y:S01]  /*0380*/  UMOV UR4, 0x400 ;  /* 0x0000040000047882 */ /* 0x000fe20000000000 */
[----:B------:R-:W1:Y:S06]  /*0390*/  LDCU UR7, c[0x0][0x360] ;  /* 0x00006c00ff0777ac */ /* 0x000e6c0008000800 */
[----:B------:R-:W2:Y:S01]  /*03a0*/  S2UR UR6, SR_CgaCtaId ;  /* 0x00000000000679c3 */ /* 0x000ea20000008800 */
[----:B-1----:R-:W-:Y:S02]  /*03b0*/  UISETP.GE.U32.AND UP0, UPT, UR7, 0x2, UPT ;  /* 0x000000020700788c */ /* 0x002fe4000bf06070 */
[----:B0-----:R-:W-:-:S03]  /*03c0*/  ULEA UR4, UR5, UR4, 0x18 ;  /* 0x0000000405047291 */ /* 0x001fc6000f8ec0ff */
[----:B------:R-:W-:-:S03]  /*03d0*/  UMOV UR5, 0x400 ;  /* 0x0000040000057882 */ /* 0x000fc60000000000 */
[----:B------:R-:W-:Y:S01]  /*03e0*/  LEA R8, R7, UR4, 0x2 ;  /* 0x0000000407087c11 */ /* 0x000fe2000f8e10ff */
[----:B--2---:R-:W-:-:S04]  /*03f0*/  ULEA UR5, UR6, UR5, 0x18 ;  /* 0x0000000506057291 */ /* 0x004fc8000f8ec0ff */
[----:B------:R0:W-:Y:S01]  /*0400*/  STS [R8], R9 ;  /* 0x0000000908007388 */ /* 0x0001e20000000800 */
[----:B------:R-:W-:Y:S06]  /*0410*/  BAR.SYNC.DEFER_BLOCKING 0x0 ;  /* 0x0000000000007b1d */ /* 0x000fec0000010000 */
[----:B------:R-:W-:Y:S05]  /*0420*/  BRA.U !UP0, `(.L_x_5) ;  /* 0x0000000108307547 */ /* 0x000fea000b800000 */
[----:B------:R-:W-:-:S07]  /*0430*/  IMAD.U32 R3, RZ, RZ, UR7 ;  /* 0x00000007ff037e24 */ /* 0x000fce000f8e00ff */
.L_x_6:
[----:B------:R-:W-:-:S04]  /*0440*/  SHF.R.U32.HI R12, RZ, 0x1, R3 ;  /* 0x00000001ff0c7819 */ /* 0x000fc80000011603 */
[----:B------:R-:W-:-:S13]  /*0450*/  ISETP.GE.U32.AND P0, PT, R7, R12, PT ;  /* 0x0000000c0700720c */ /* 0x000fda0003f06070 */
[----:B------:R-:W-:Y:S01]  /*0460*/  @!P0 LEA R10, R12, R8, 0x2 ;  /* 0x000000080c0a8211 */ /* 0x000fe200078e10ff */
[----:B------:R-:W-:Y:S04]  /*0470*/  @!P0 LDS R6, [R8] ;  /* 0x0000000008068984 */ /* 0x000fe80000000800 */
[----:B------:R-:W1:Y:S02]  /*0480*/  @!P0 LDS R11, [R10] ;  /* 0x000000000a0b8984 */ /* 0x000e640000000800 */
[----:B-1----:R-:W-:-:S05]  /*0490*/  @!P0 FMNMX R11, R6, R11, !PT ;  /* 0x0000000b060b8209 */ /* 0x002fca0007800000 */
[----:B------:R1:W-:Y:S01]  /*04a0*/  @!P0 STS [R8], R11 ;  /* 0x0000000b08008388 */ /* 0x0003e20000000800 */
[----:B------:R-:W-:Y:S01]  /*04b0*/  BAR.SYNC.DEFER_BLOCKING 0x0 ;  /* 0x0000000000007b1d */ /* 0x000fe20000010000 */
[----:B------:R-:W-:Y:S01]  /*04c0*/  ISETP.GT.U32.AND P0, PT, R3, 0x3, PT ;  /* 0x000000030300780c */ /* 0x000fe20003f04070 */
[----:B------:R-:W-:-:S12]  /*04d0*/  IMAD.MOV.U32 R3, RZ, RZ, R12 ;  /* 0x000000ffff037224 */ /* 0x000fd800078e000c */
[----:B-1----:R-:W-:Y:S05]  /*04e0*/  @P0 BRA `(.L_x_6) ;  /* 0xfffffffc00d40947 */ /* 0x002fea000383ffff */
.L_x_5:
[----:B------:R-:W0:Y:S01]  /*04f0*/  LDS R6, [UR5] ;  /* 0x00000005ff067984 */ /* 0x000e220008000800 */
[----:B------:R-:W-:Y:S01]  /*0500*/  IMAD.MOV.U32 R10, RZ, RZ, 0x3bbb989d ;  /* 0x3bbb989dff0a7424 */ /* 0x000fe200078e00ff */
[----:B------:R-:W-:Y:S01]  /*0510*/  MOV R12, 0x437c0000 ;  /* 0x437c0000000c7802 */ /* 0x000fe20000000f00 */
[----:B------:R-:W1:Y:S01]  /*0520*/  S2UR UR5, SR_CgaCtaId ;  /* 0x00000000000579c3 */ /* 0x000e620000008800 */
[----:B------:R-:W-:Y:S01]  /*0530*/  UISETP.GE.U32.AND UP0, UPT, UR7, 0x2, UPT ;  /* 0x000000020700788c */ /* 0x000fe2000bf06070 */
[----:B------:R-:W-:Y:S02]  /*0540*/  UMOV UR4, 0x400 ;  /* 0x0000040000047882 */ /* 0x000fe40000000000 */
[----:B-1----:R-:W-:Y:S01]  /*0550*/  ULEA UR4, UR5, UR4, 0x18 ;  /* 0x0000000405047291 */ /* 0x002fe2000f8ec0ff */
[----:B0-----:R-:W-:-:S04]  /*0560*/  FADD R9, -R6, R9 ;  /* 0x0000000906097221 */ /* 0x001fc80000000100 */
[----:B------:R-:W-:-:S04]  /*0570*/  FFMA.SAT R3, R9, R10, 0.5 ;  /* 0x3f00000009037423 */ /* 0x000fc8000000200a */
[----:B------:R-:W-:-:S04]  /*0580*/  FFMA.RM R3, R3, R12, 12582913 ;  /* 0x4b40000103037423 */ /* 0x000fc8000000400c */
[C---:B------:R-:W-:Y:S01]  /*0590*/  FADD R10, R3.reuse, -12583039 ;  /* 0xcb40007f030a7421 */ /* 0x040fe20000000000 */
[----:B------:R-:W-:-:S03]  /*05a0*/  IMAD.SHL.U32 R3, R3, 0x800000, RZ ;  /* 0x0080000003037824 */ /* 0x000fc600078e00ff */
[----:B------:R-:W-:-:S04]  /*05b0*/  FFMA R10, R9, 1.4426950216293334961, -R10 ;  /* 0x3fb8aa3b090a7823 */ /* 0x000fc8000000080a */
[----:B------:R-:W-:-:S06]  /*05c0*/  FFMA R10, R9, 1.925963033500011079e-08, R10 ;  /* 0x32a57060090a7823 */ /* 0x000fcc000000000a */
[----:B------:R-:W0:Y:S02]  /*05d0*/  MUFU.EX2 R10, R10 ;  /* 0x0000000a000a7308 */ /* 0x000e240000000800 */
[----:B0-----:R-:W-:-:S04]  /*05e0*/  FMUL R3, R3, R10 ;  /* 0x0000000a03037220 */ /* 0x001fc80000400000 */
[----:B------:R-:W-:-:S05]  /*05f0*/  FMUL R3, R3, R0 ;  /* 0x0000000003037220 */ /* 0x000fca0000400000 */
[----:B------:R0:W-:Y:S01]  /*0600*/  STS [R8], R3 ;  /* 0x0000000308007388 */ /* 0x0001e20000000800 */
[----:B------:R-:W-:Y:S06]  /*0610*/  BAR.SYNC.DEFER_BLOCKING 0x0 ;  /* 0x0000000000007b1d */ /* 0x000fec0000010000 */
[----:B------:R-:W-:Y:S05]  /*0620*/  BRA.U !UP0, `(.L_x_7) ;  /* 0x0000000108307547 */ /* 0x000fea000b800000 */
[----:B------:R-:W-:-:S07]  /*0630*/  IMAD.U32 R0, RZ, RZ, UR7 ;  /* 0x00000007ff007e24 */ /* 0x000fce000f8e00ff */
.L_x_8:
[----:B------:R-:W-:-:S04]  /*0640*/  SHF.R.U32.HI R11, RZ, 0x1, R0 ;  /* 0x00000001ff0b7819 */ /* 0x000fc80000011600 */
[----:B------:R-:W-:-:S13]  /*0650*/  ISETP.GE.U32.AND P0, PT, R7, R11, PT ;  /* 0x0000000b0700720c */ /* 0x000fda0003f06070 */
[----:B0-----:R-:W-:Y:S01]  /*0660*/  @!P0 LEA R3, R11, R8, 0x2 ;  /* 0x000000080b038211 */ /* 0x001fe200078e10ff */
[----:B------:R-:W-:Y:S05]  /*0670*/  @!P0 LDS R10, [R8] ;  /* 0x00000000080a8984 */ /* 0x000fea0000000800 */
[----:B------:R-:W0:Y:S02]  /*0680*/  @!P0 LDS R3, [R3] ;  /* 0x0000000003038984 */ /* 0x000e240000000800 */
[----:B0-----:R-:W-:-:S05]  /*0690*/  @!P0 FADD R9, R3, R10 ;  /* 0x0000000a03098221 */ /* 0x001fca0000000000 */
[----:B------:R1:W-:Y:S01]  /*06a0*/  @!P0 STS [R8], R9 ;  /* 0x0000000908008388 */ /* 0x0003e20000000800 */
[----:B------:R-:W-:Y:S01]  /*06b0*/  BAR.SYNC.DEFER_BLOCKING 0x0 ;  /* 0x0000000000007b1d */ /* 0x000fe20000010000 */
[----:B------:R-:W-:Y:S01]  /*06c0*/  ISETP.GT.U32.AND P0, PT, R0, 0x3, PT ;  /* 0x000000030000780c */ /* 0x000fe20003f04070 */
[----:B------:R-:W-:-:S12]  /*06d0*/  IMAD.MOV.U32 R0, RZ, RZ, R11 ;  /* 0x000000ffff007224 */ /* 0x000fd800078e000b */
[----:B-1----:R-:W-:Y:S05]  /*06e0*/  @P0 BRA `(.L_x_8) ;  /* 0xfffffffc00d40947 */ /* 0x002fea000383ffff */
.L_x_7:
[----:B------:R-:W1:Y:S01]  /*06f0*/  LDCU UR6, c[0x0][0x394] ;  /* 0x00007280ff0677ac */ /* 0x000e620008000800 */
[----:B0-----:R-:W0:Y:S01]  /*0700*/  LDS R3, [UR4] ;  /* 0x00000004ff037984 */ /* 0x001e220008000800 */
[----:B------:R-:W2:Y:S01]  /*0710*/  LDCU UR10, c[0x0][0x394] ;  /* 0x00007280ff0a77ac */ /* 0x000ea20008000800 */
[----:B------:R-:W3:Y:S01]  /*0720*/  LDCU.64 UR4, c[0x0][0x388] ;  /* 0x00007100ff0477ac */ /* 0x000ee20008000a00 */
[----:B------:R-:W-:Y:S01]  /*0730*/  BAR.SYNC.DEFER_BLOCKING 0x0 ;  /* 0x0000000000007b1d */ /* 0x000fe20000010000 */
[----:B-1----:R-:W-:-:S13]  /*0740*/  ISETP.GE.AND P0, PT, R7, UR6, PT ;  /* 0x0000000607007c0c */ /* 0x002fda000bf06270 */
[----:B--23--:R-:W-:Y:S05]  /*0750*/  @P0 EXIT ;  /* 0x000000000000094d */ /* 0x00cfea0003800000 */
.L_x_11:
[----:B-1----:R-:W-:-:S06]  /*0760*/  IMAD.WIDE R8, R7, 0x4, R4 ;  /* 0x0000000407087825 */ /* 0x002fcc00078e0204 */
[----:B------:R1:W2:Y:S01]  /*0770*/  LDG.E.CONSTANT R9, desc[UR8][R8.64] ;  /* 0x0000000808097981 */ /* 0x0002a2000c1e9900 */
[----:B------:R-:W-:Y:S02]  /*0780*/  HFMA2 R13, -RZ, RZ, 3.7421875, 0 ;  /* 0x437c0000ff0d7431 */ /* 0x000fe400000001ff */
[----:B------:R-:W-:Y:S01]  /*0790*/  IMAD.MOV.U32 R11, RZ, RZ, 0x3bbb989d ;  /* 0x3bbb989dff0b7424 */ /* 0x000fe200078e00ff */
[----:B0-----:R-:W0:Y:S01]  /*07a0*/  MUFU.RCP R12, R3 ;  /* 0x00000003000c7308 */ /* 0x001e220000001000 */
[----:B------:R-:W-:Y:S01]  /*07b0*/  BSSY.RECONVERGENT B0, `(.L_x_9) ;  /* 0x0000015000007945 */ /* 0x000fe20003800200 */
[----:B-1----:R-:W-:Y:S01]  /*07c0*/  SHF.R.S32.HI R8, RZ, 0x1f, R7 ;  /* 0x0000001fff087819 */ /* 0x002fe20000011407 */
[----:B--2---:R-:W-:Y:S01]  /*07d0*/  FADD R0, -R6, R9 ;  /* 0x0000000906007221 */ /* 0x004fe20000000100 */
[----:B0-----:R-:W-:-:S03]  /*07e0*/  FFMA R9, -R3, R12, 1 ;  /* 0x3f80000003097423 */ /* 0x001fc6000000010c */
[----:B------:R-:W-:Y:S01]  /*07f0*/  FFMA.SAT R10, R0, R11, 0.5 ;  /* 0x3f000000000a7423 */ /* 0x000fe2000000200b */
[----:B------:R-:W-:-:S03]  /*0800*/  FFMA R9, R12, R9, R12 ;  /* 0x000000090c097223 */ /* 0x000fc6000000000c */
[----:B------:R-:W-:-:S04]  /*0810*/  FFMA.RM R10, R10, R13, 12582913 ;  /* 0x4b4000010a0a7423 */ /* 0x000fc8000000400d */
[----:B------:R-:W-:-:S04]  /*0820*/  FADD R11, R10, -12583039 ;  /* 0xcb40007f0a0b7421 */ /* 0x000fc80000000000 */
[----:B------:R-:W-:-:S04]  /*0830*/  FFMA R11, R0, 1.4426950216293334961, -R11 ;  /* 0x3fb8aa3b000b7823 */ /* 0x000fc8000000080b */
[----:B------:R-:W-:Y:S01]  /*0840*/  FFMA R11, R0, 1.925963033500011079e-08, R11 ;  /* 0x32a57060000b7823 */ /* 0x000fe2000000000b */
[----:B------:R-:W-:-:S05]  /*0850*/  IMAD.SHL.U32 R0, R10, 0x800000, RZ ;  /* 0x008000000a007824 */ /* 0x000fca00078e00ff */
[----:B------:R-:W0:Y:S02]  /*0860*/  MUFU.EX2 R11, R11 ;  /* 0x0000000b000b7308 */ /* 0x000e240000000800 */
[----:B0-----:R-:W-:-:S06]  /*0870*/  FMUL R0, R0, R11 ;  /* 0x0000000b00007220 */ /* 0x001fcc0000400000 */
[----:B------:R-:W0:Y:S01]  /*0880*/  FCHK P0, R0, R3 ;  /* 0x0000000300007302 */ /* 0x000e220000000000 */
[----:B------:R-:W-:-:S04]  /*0890*/  FFMA R10, R0, R9, RZ ;  /* 0x00000009000a7223 */ /* 0x000fc800000000ff */
[----:B------:R-:W-:-:S04]  /*08a0*/  FFMA R12, -R3, R10, R0 ;  /* 0x0000000a030c7223 */ /* 0x000fc80000000100 */
[----:B------:R-:W-:Y:S01]  /*08b0*/  FFMA R13, R9, R12, R10 ;  /* 0x0000000c090d7223 */ /* 0x000fe2000000000a */
[----:B0-----:R-:W-:Y:S06]  /*08c0*/  @!P0 BRA `(.L_x_10) ;  /* 0x00000000000c8947 */ /* 0x001fec0003800000 */
[----:B------:R-:W-:-:S07]  /*08d0*/  MOV R10, 0x8f0 ;  /* 0x000008f0000a7802 */ /* 0x000fce0000000f00 */
[----:B------:R-:W-:Y:S05]  /*08e0*/  CALL.REL.NOINC `($__internal_0_$__cuda_sm3x_div_rn_noftz_f32_slowpath) ;  /* 0x00000000002c7944 */ /* 0x000fea0003c00000 */
[----:B------:R-:W-:-:S07]  /*08f0*/  IMAD.MOV.U32 R13, RZ, RZ, R0 ;  /* 0x000000ffff0d7224 */ /* 0x000fce00078e0000 */
.L_x_10:
[----:B------:R-:W-:Y:S05]  /*0900*/  BSYNC.RECONVERGENT B0 ;  /* 0x0000000000007941 */ /* 0x000fea0003800200 */
.L_x_9:
[----:B------:R-:W-:Y:S01]  /*0910*/  IADD3 R0, P0, PT, R2, R7, RZ ;  /* 0x0000000702007210 */ /* 0x000fe20007f1e0ff */
[----:B------:R-:W-:-:S03]  /*0920*/  VIADD R7, R7, UR7 ;  /* 0x0000000707077c36 */ /* 0x000fc60008000000 */
[----:B------:R-:W-:Y:S02]  /*0930*/  IADD3.X R9, PT, PT, RZ, R8, RZ, P0, !PT ;  /* 0x00000008ff097210 */ /* 0x000fe400007fe4ff */
[----:B------:R-:W-:-:S04]  /*0940*/  LEA R8, P0, R0, UR4, 0x2 ;  /* 0x0000000400087c11 */ /* 0x000fc8000f8010ff */
[----:B------:R-:W-:Y:S02]  /*0950*/  LEA.HI.X R9, R0, UR5, R9, 0x2, P0 ;  /* 0x0000000500097c11 */ /* 0x000fe400080f1409 */
[----:B------:R-:W-:-:S03]  /*0960*/  ISETP.GE.AND P0, PT, R7, UR10, PT ;  /* 0x0000000a07007c0c */ /* 0x000fc6000bf06270 */
[----:B------:R1:W-:Y:S10]  /*0970*/  STG.E desc[UR8][R8.64], R13 ;  /* 0x0000000d08007986 */ /* 0x0003f4000c101908 */
[----:B------:R-:W-:Y:S05]  /*0980*/  @!P0 BRA `(.L_x_11) ;  /* 0xfffffffc00748947 */ /* 0x000fea000383ffff */
[----:B------:R-:W-:Y:S05]  /*0990*/  EXIT ;  /* 0x000000000000794d */ /* 0x000fea0003800000 */
        .weak           $__internal_0_$__cuda_sm3x_div_rn_noftz_f32_slowpath
        .type           $__internal_0_$__cuda_sm3x_div_rn_noftz_f32_slowpath,@function
        .size           $__internal_0_$__cuda_sm3x_div_rn_noftz_f32_slowpath,(.L_x_24 - $__internal_0_$__cuda_sm3x_div_rn_noftz_f32_slowpath)
$__internal_0_$__cuda_sm3x_div_rn_noftz_f32_slowpath:
[----:B------:R-:W-:Y:S01]  /*09a0*/  SHF.R.U32.HI R11, RZ, 0x17, R3 ;  /* 0x00000017ff0b7819 */ /* 0x000fe20000011603 */
[----:B------:R-:W-:Y:S01]  /*09b0*/  BSSY.RECONVERGENT B1, `(.L_x_12) ;  /* 0x0000064000017945 */ /* 0x000fe20003800200 */
[--C-:B------:R-:W-:Y:S01]  /*09c0*/  SHF.R.U32.HI R9, RZ, 0x17, R0.reuse ;  /* 0x00000017ff097819 */ /* 0x100fe20000011600 */
[----:B------:R-:W-:Y:S01]  /*09d0*/  IMAD.MOV.U32 R12, RZ, RZ, R0 ;  /* 0x000000ffff0c7224 */ /* 0x000fe200078e0000 */
[----:B------:R-:W-:Y:S02]  /*09e0*/  LOP3.LUT R11, R11, 0xff, RZ, 0xc0, !PT ;  /* 0x000000ff0b0b7812 */ /* 0x000fe400078ec0ff */
[----:B------:R-:W-:Y:S02]  /*09f0*/  LOP3.LUT R16, R9, 0xff, RZ, 0xc0, !PT ;  /* 0x000000ff09107812 */ /* 0x000fe400078ec0ff */
[----:B------:R-:W-:Y:S01]  /*0a00*/  MOV R13, R3 ;  /* 0x00000003000d7202 */ /* 0x000fe20000000f00 */
[----:B------:R-:W-:Y:S01]  /*0a10*/  VIADD R14, R11, 0xffffffff ;  /* 0xffffffff0b0e7836 */ /* 0x000fe20000000000 */
[----:B------:R-:W-:-:S04]  /*0a20*/  IADD3 R15, PT, PT, R16, -0x1, RZ ;  /* 0xffffffff100f7810 */ /* 0x000fc80007ffe0ff */
[----:B------:R-:W-:-:S04]  /*0a30*/  ISETP.GT.U32.AND P0, PT, R14, 0xfd, PT ;  /* 0x000000fd0e00780c */ /* 0x000fc80003f04070 */
[----:B------:R-:W-:-:S13]  /*0a40*/  ISETP.GT.U32.OR P0, PT, R15, 0xfd, P0 ;  /* 0x000000fd0f00780c */ /* 0x000fda0000704470 */
[----:B------:R-:W-:Y:S01]  /*0a50*/  @!P0 IMAD.MOV.U32 R9, RZ, RZ, RZ ;  /* 0x000000ffff098224 */ /* 0x000fe200078e00ff */
[----:B------:R-:W-:Y:S06]  /*0a60*/  @!P0 BRA `(.L_x_13) ;  /* 0x00000000005c8947 */ /* 0x000fec0003800000 */
[----:B------:R-:W-:Y:S02]  /*0a70*/  FSETP.GTU.FTZ.AND P1, PT, |R3|, +INF , PT ;  /* 0x7f8000000300780b */ /* 0x000fe40003f3c200 */
[----:B------:R-:W-:-:S04]  /*0a80*/  FSETP.GTU.FTZ.AND P0, PT, |R0|, +INF , PT ;  /* 0x7f8000000000780b */ /* 0x000fc80003f1c200 */
[----:B------:R-:W-:-:S13]  /*0a90*/  PLOP3.LUT P0, PT, P0, P1, PT, 0xf8, 0x8f ;  /* 0x00000000008f781c */ /* 0x000fda0000703f70 */
[----:B------:R-:W-:Y:S05]  /*0aa0*/  @P0 BRA `(.L_x_14) ;  /* 0x00000004004c0947 */ /* 0x000fea0003800000 */
[----:B------:R-:W-:-:S13]  /*0ab0*/  LOP3.LUT P0, RZ, R13, 0x7fffffff, R12, 0xc8, !PT ;  /* 0x7fffffff0dff7812 */ /* 0x000fda000780c80c */
[----:B------:R-:W-:Y:S05]  /*0ac0*/  @!P0 BRA `(.L_x_15) ;  /* 0x00000004003c8947 */ /* 0x000fea0003800000 */
[C---:B------:R-:W-:Y:S02]  /*0ad0*/  FSETP.NEU.FTZ.AND P2, PT, |R0|.reuse, +INF , PT ;  /* 0x7f8000000000780b */ /* 0x040fe40003f5d200 */
[----:B------:R-:W-:Y:S02]  /*0ae0*/  FSETP.NEU.FTZ.AND P1, PT, |R3|, +INF , PT ;  /* 0x7f8000000300780b */ /* 0x000fe40003f3d200 */
[----:B------:R-:W-:-:S11]  /*0af0*/  FSETP.NEU.FTZ.AND P0, PT, |R0|, +INF , PT ;  /* 0x7f8000000000780b */ /* 0x000fd60003f1d200 */
[----:B------:R-:W-:Y:S05]  /*0b00*/  @!P1 BRA !P2, `(.L_x_15) ;  /* 0x00000004002c9947 */ /* 0x000fea0005000000 */
[----:B------:R-:W-:-:S04]  /*0b10*/  LOP3.LUT P2, RZ, R12, 0x7fffffff, RZ, 0xc0, !PT ;  /* 0x7fffffff0cff7812 */ /* 0x000fc8000784c0ff */
[----:B------:R-:W-:-:S13]  /*0b20*/  PLOP3.LUT P1, PT, P1, P2, PT, 0x2f, 0xf2 ;  /* 0x0000000000f2781c */ /* 0x000fda0000f24577 */
[----:B------:R-:W-:Y:S05]  /*0b30*/  @P1 BRA `(.L_x_16) ;  /* 0x0000000400181947 */ /* 0x000fea0003800000 */
[----:B------:R-:W-:-:S04]  /*0b40*/  LOP3.LUT P1, RZ, R13, 0x7fffffff, RZ, 0xc0, !PT ;  /* 0x7fffffff0dff7812 */ /* 0x000fc8000782c0ff */
[----:B------:R-:W-:-:S13]  /*0b50*/  PLOP3.LUT P0, PT, P0, P1, PT, 0x2f, 0xf2 ;  /* 0x0000000000f2781c */ /* 0x000fda0000702577 */
[----:B------:R-:W-:Y:S05]  /*0b60*/  @P0 BRA `(.L_x_17) ;  /* 0x0000000400000947 */ /* 0x000fea0003800000 */
[----:B------:R-:W-:Y:S02]  /*0b70*/  ISETP.GE.AND P0, PT, R15, RZ, PT ;  /* 0x000000ff0f00720c */ /* 0x000fe40003f06270 */
[----:B------:R-:W-:-:S11]  /*0b80*/  ISETP.GE.AND P1, PT, R14, RZ, PT ;  /* 0x000000ff0e00720c */ /* 0x000fd60003f26270 */
[----:B------:R-:W-:Y:S01]  /*0b90*/  @P0 MOV R9, RZ ;  /* 0x000000ff00090202 */ /* 0x000fe20000000f00 */
[----:B------:R-:W-:Y:S02]  /*0ba0*/  @!P0 IMAD.MOV.U32 R9, RZ, RZ, -0x40 ;  /* 0xffffffc0ff098424 */ /* 0x000fe400078e00ff */
[----:B------:R-:W-:Y:S01]  /*0bb0*/  @!P0 FFMA R12, R0, 1.84467440737095516160e+19, RZ ;  /* 0x5f800000000c8823 */ /* 0x000fe200000000ff */
[----:B------:R-:W-:Y:S02]  /*0bc0*/  @!P1 FFMA R13, R3, 1.84467440737095516160e+19, RZ ;  /* 0x5f800000030d9823 */ /* 0x000fe400000000ff */
[----:B------:R-:W-:-:S07]  /*0bd0*/  @!P1 IADD3 R9, PT, PT, R9, 0x40, RZ ;  /* 0x0000004009099810 */ /* 0x000fce0007ffe0ff */
.L_x_13:
[----:B------:R-:W-:Y:S01]  /*0be0*/  LEA R0, R11, 0xc0800000, 0x17 ;  /* 0xc08000000b007811 */ /* 0x000fe200078eb8ff */
[----:B------:R-:W-:Y:S04]  /*0bf0*/  BSSY.RECONVERGENT B2, `(.L_x_18) ;  /* 0x0000036000027945 */ /* 0x000fe80003800200 */
[----:B------:R-:W-:Y:S01]  /*0c00*/  IMAD.IADD R14, R13, 0x1, -R0 ;  /* 0x000000010d0e7824 */ /* 0x000fe200078e0a00 */
[----:B------:R-:W-:-:S03]  /*0c10*/  IADD3 R13, PT, PT, R16, -0x7f, RZ ;  /* 0xffffff81100d7810 */ /* 0x000fc60007ffe0ff */
[----:B------:R-:W0:Y:S01]  /*0c20*/  MUFU.RCP R15, R14 ;  /* 0x0000000e000f7308 */ /* 0x000e220000001000 */
[----:B------:R-:W-:Y:S01]  /*0c30*/  FADD.FTZ R17, -R14, -RZ ;  /* 0x800000ff0e117221 */ /* 0x000fe20000010100 */
[----:B------:R-:W-:-:S03]  /*0c40*/  IMAD R0, R13, -0x800000, R12 ;  /* 0xff8000000d007824 */ /* 0x000fc600078e020c */
[----:B0-----:R-:W-:-:S04]  /*0c50*/  FFMA R16, R15, R17, 1 ;  /* 0x3f8000000f107423 */ /* 0x001fc80000000011 */
[----:B------:R-:W-:-:S04]  /*0c60*/  FFMA R19, R15, R16, R15 ;  /* 0x000000100f137223 */ /* 0x000fc8000000000f */
[----:B------:R-:W-:-:S04]  /*0c70*/  FFMA R12, R0, R19, RZ ;  /* 0x00000013000c7223 */ /* 0x000fc800000000ff */
[----:B------:R-:W-:-:S04]  /*0c80*/  FFMA R15, R17, R12, R0 ;  /* 0x0000000c110f7223 */ /* 0x000fc80000000000 */
[----:B------:R-:W-:Y:S01]  /*0c90*/  FFMA R16, R19, R15, R12 ;  /* 0x0000000f13107223 */ /* 0x000fe2000000000c */
[----:B------:R-:W-:-:S03]  /*0ca0*/  IADD3 R12, PT, PT, R13, 0x7f, -R11 ;  /* 0x0000007f0d0c7810 */ /* 0x000fc60007ffe80b */
[----:B------:R-:W-:Y:S02]  /*0cb0*/  FFMA R17, R17, R16, R0 ;  /* 0x0000001011117223 */ /* 0x000fe40000000000 */
[----:B------:R-:W-:Y:S02]  /*0cc0*/  IMAD.IADD R12, R12, 0x1, R9 ;  /* 0x000000010c0c7824 */ /* 0x000fe400078e0209 */
[----:B------:R-:W-:-:S05]  /*0cd0*/  FFMA R0, R19, R17, R16 ;  /* 0x0000001113007223 */ /* 0x000fca0000000010 */
[----:B------:R-:W-:-:S04]  /*0ce0*/  SHF.R.U32.HI R11, RZ, 0x17, R0 ;  /* 0x00000017ff0b7819 */ /* 0x000fc80000011600 */
[----:B------:R-:W-:-:S04]  /*0cf0*/  LOP3.LUT R11, R11, 0xff, RZ, 0xc0, !PT ;  /* 0x000000ff0b0b7812 */ /* 0x000fc800078ec0ff */
[----:B------:R-:W-:-:S05]  /*0d00*/  IADD3 R13, PT, PT, R11, R12, RZ ;  /* 0x0000000c0b0d7210 */ /* 0x000fca0007ffe0ff */
[----:B------:R-:W-:-:S05]  /*0d10*/  VIADD R9, R13, 0xffffffff ;  /* 0xffffffff0d097836 */ /* 0x000fca0000000000 */
[----:B------:R-:W-:-:S13]  /*0d20*/  ISETP.GE.U32.AND P0, PT, R9, 0xfe, PT ;  /* 0x000000fe0900780c */ /* 0x000fda0003f06070 */
[----:B------:R-:W-:Y:S05]  /*0d30*/  @!P0 BRA `(.L_x_19) ;  /* 0x0000000000808947 */ /* 0x000fea0003800000 */
[----:B------:R-:W-:-:S13]  /*0d40*/  ISETP.GT.AND P0, PT, R13, 0xfe, PT ;  /* 0x000000fe0d00780c */ /* 0x000fda0003f04270 */
[----:B------:R-:W-:Y:S05]  /*0d50*/  @P0 BRA `(.L_x_20) ;  /* 0x00000000006c0947 */ /* 0x000fea0003800000 */
[----:B------:R-:W-:-:S13]  /*0d60*/  ISETP.GE.AND P0, PT, R13, 0x1, PT ;  /* 0x000000010d00780c */ /* 0x000fda0003f06270 */
[----:B------:R-:W-:Y:S05]  /*0d70*/  @P0 BRA `(.L_x_21) ;  /* 0x0000000000740947 */ /* 0x000fea0003800000 */
[----:B------:R-:W-:Y:S02]  /*0d80*/  ISETP.GE.AND P0, PT, R13, -0x18, PT ;  /* 0xffffffe80d00780c */ /* 0x000fe40003f06270 */
[----:B------:R-:W-:-:S11]  /*0d90*/  LOP3.LUT R0, R0, 0x80000000, RZ, 0xc0, !PT ;  /* 0x8000000000007812 */ /* 0x000fd600078ec0ff */
[----:B------:R-:W-:Y:S05]  /*0da0*/  @!P0 BRA `(.L_x_21) ;  /* 0x0000000000688947 */ /* 0x000fea0003800000 */
[-CC-:B------:R-:W-:Y:S01]  /*0db0*/  FFMA.RZ R9, R19, R17.reuse, R16.reuse ;  /* 0x0000001113097223 */ /* 0x180fe2000000c010 */
[----:B------:R-:W-:Y:S01]  /*0dc0*/  IADD3 R14, PT, PT, R13, 0x20, RZ ;  /* 0x000000200d0e7810 */ /* 0x000fe20007ffe0ff */
[-CC-:B------:R-:W-:Y:S01]  /*0dd0*/  FFMA.RM R12, R19, R17.reuse, R16.reuse ;  /* 0x00000011130c7223 */ /* 0x180fe20000004010 */
[----:B------:R-:W-:Y:S02]  /*0de0*/  ISETP.NE.AND P2, PT, R13, RZ, PT ;  /* 0x000000ff0d00720c */ /* 0x000fe40003f45270 */
[----:B------:R-:W-:Y:S01]  /*0df0*/  LOP3.LUT R11, R9, 0x7fffff, RZ, 0xc0, !PT ;  /* 0x007fffff090b7812 */ /* 0x000fe200078ec0ff */
[----:B------:R-:W-:Y:S01]  /*0e00*/  FFMA.RP R9, R19, R17, R16 ;  /* 0x0000001113097223 */ /* 0x000fe20000008010 */
[----:B------:R-:W-:Y:S01]  /*0e10*/  ISETP.NE.AND P1, PT, R13, RZ, PT ;  /* 0x000000ff0d00720c */ /* 0x000fe20003f25270 */
[----:B------:R-:W-:Y:S01]  /*0e20*/  IMAD.MOV R13, RZ, RZ, -R13 ;  /* 0x000000ffff0d7224 */ /* 0x000fe200078e0a0d */
[----:B------:R-:W-:Y:S02]  /*0e30*/  LOP3.LUT R11, R11, 0x800000, RZ, 0xfc, !PT ;  /* 0x008000000b0b7812 */ /* 0x000fe400078efcff */
[----:B------:R-:W-:-:S02]  /*0e40*/  FSETP.NEU.FTZ.AND P0, PT, R9, R12, PT ;  /* 0x0000000c0900720b */ /* 0x000fc40003f1d000 */
[----:B------:R-:W-:Y:S02]  /*0e50*/  SHF.L.U32 R14, R11, R14, RZ ;  /* 0x0000000e0b0e7219 */ /* 0x000fe400000006ff */
[----:B------:R-:W-:Y:S02]  /*0e60*/  SEL R12, R13, RZ, P2 ;  /* 0x000000ff0d0c7207 */ /* 0x000fe40001000000 */
[----:B------:R-:W-:Y:S02]  /*0e70*/  ISETP.NE.AND P1, PT, R14, RZ, P1 ;  /* 0x000000ff0e00720c */ /* 0x000fe40000f25270 */
[----:B------:R-:W-:Y:S02]  /*0e80*/  SHF.R.U32.HI R12, RZ, R12, R11 ;  /* 0x0000000cff0c7219 */ /* 0x000fe4000001160b */
[----:B------:R-:W-:Y:S02]  /*0e90*/  PLOP3.LUT P0, PT, P0, P1, PT, 0xf8, 0x8f ;  /* 0x00000000008f781c */ /* 0x000fe40000703f70 */
[----:B------:R-:W-:-:S02]  /*0ea0*/  SHF.R.U32.HI R14, RZ, 0x1, R12 ;  /* 0x00000001ff0e7819 */ /* 0x000fc4000001160c */
[----:B------:R-:W-:-:S04]  /*0eb0*/  SEL R9, RZ, 0x1, !P0 ;  /* 0x00000001ff097807 */ /* 0x000fc80004000000 */
[----:B------:R-:W-:-:S04]  /*0ec0*/  LOP3.LUT R9, R9, 0x1, R14, 0xf8, !PT ;  /* 0x0000000109097812 */ /* 0x000fc800078ef80e */
[----:B------:R-:W-:-:S04]  /*0ed0*/  LOP3.LUT R9, R9, R12, RZ, 0xc0, !PT ;  /* 0x0000000c09097212 */ /* 0x000fc800078ec0ff */
[----:B------:R-:W-:-:S04]  /*0ee0*/  IADD3 R9, PT, PT, R14, R9, RZ ;  /* 0x000000090e097210 */ /* 0x000fc80007ffe0ff */
[----:B------:R-:W-:Y:S01]  /*0ef0*/  LOP3.LUT R0, R9, R0, RZ, 0xfc, !PT ;  /* 0x0000000009007212 */ /* 0x000fe200078efcff */
[----:B------:R-:W-:Y:S06]  /*0f00*/  BRA `(.L_x_21) ;  /* 0x0000000000107947 */ /* 0x000fec0003800000 */
.L_x_20:
[----:B------:R-:W-:-:S04]  /*0f10*/  LOP3.LUT R0, R0, 0x80000000, RZ, 0xc0, !PT ;  /* 0x8000000000007812 */ /* 0x000fc800078ec0ff */
[----:B------:R-:W-:Y:S01]  /*0f20*/  LOP3.LUT R0, R0, 0x7f800000, RZ, 0xfc, !PT ;  /* 0x7f80000000007812 */ /* 0x000fe200078efcff */
[----:B------:R-:W-:Y:S06]  /*0f30*/  BRA `(.L_x_21) ;  /* 0x0000000000047947 */ /* 0x000fec0003800000 */
.L_x_19:
[----:B------:R-:W-:-:S07]  /*0f40*/  IMAD R0, R12, 0x800000, R0 ;  /* 0x008000000c007824 */ /* 0x000fce00078e0200 */
.L_x_21:
[----:B------:R-:W-:Y:S05]  /*0f50*/  BSYNC.RECONVERGENT B2 ;  /* 0x0000000000027941 */ /* 0x000fea0003800200 */
.L_x_18:
[----:B------:R-:W-:Y:S05]  /*0f60*/  BRA `(.L_x_22) ;  /* 0x0000000000207947 */ /* 0x000fea0003800000 */
.L_x_17:
[----:B------:R-:W-:-:S04]  /*0f70*/  LOP3.LUT R0, R13, 0x80000000, R12, 0x48, !PT ;  /* 0x800000000d007812 */ /* 0x000fc800078e480c */
[----:B------:R-:W-:Y:S01]  /*0f80*/  LOP3.LUT R0, R0, 0x7f800000, RZ, 0xfc, !PT ;  /* 0x7f80000000007812 */ /* 0x000fe200078efcff */
[----:B------:R-:W-:Y:S06]  /*0f90*/  BRA `(.L_x_22) ;  /* 0x0000000000147947 */ /* 0x000fec0003800000 */
.L_x_16:
[----:B------:R-:W-:Y:S01]  /*0fa0*/  LOP3.LUT R0, R13, 0x80000000, R12, 0x48, !PT ;  /* 0x800000000d007812 */ /* 0x000fe200078e480c */
[----:B------:R-:W-:Y:S06]  /*0fb0*/  BRA `(.L_x_22) ;  /* 0x00000000000c7947 */ /* 0x000fec0003800000 */
.L_x_15:
[----:B------:R-:W0:Y:S01]  /*0fc0*/  MUFU.RSQ R0, -QNAN ;  /* 0xffc0000000007908 */ /* 0x000e220000001400 */
[----:B------:R-:W-:Y:S05]  /*0fd0*/  BRA `(.L_x_22) ;  /* 0x0000000000047947 */ /* 0x000fea0003800000 */
.L_x_14:
[----:B------:R-:W-:-:S07]  /*0fe0*/  FADD.FTZ R0, R0, R3 ;  /* 0x0000000300007221 */ /* 0x000fce0000010000 */
.L_x_22:
[----:B------:R-:W-:Y:S05]  /*0ff0*/  BSYNC.RECONVERGENT B1 ;  /* 0x0000000000017941 */ /* 0x000fea0003800200 */
.L_x_12:
[----:B------:R-:W-:-:S04]  /*1000*/  HFMA2 R11, -RZ, RZ, 0, 0 ;  /* 0x00000000ff0b7431 */ /* 0x000fc800000001ff */
[----:B0-----:R-:W-:Y:S05]  /*1010*/  RET.REL.NODEC R10 `(_Z13softmaxKernelPfS_ii) ;  /* 0xffffffec0af87950 */ /* 0x001fea0003c3ffff */
.L_x_23:
[----:B------:R-:W-:-:S00]  /*1020*/  BRA `(.L_x_23) ;  /* 0xfffffffc00fc7947 */ /* 0x000fc0000383ffff */
[----:B------:R-:W-:-:S00]  /*1030*/  NOP ;  /* 0x0000000000007918 */ /* 0x000fc00000000000 */
        /* <DEDUP_REMOVED lines=12> */
.L_x_24:


//--------------------- .nv.shared._Z13softmaxKernelPfS_ii --------------------------
	.section	.nv.shared._Z13softmaxKernelPfS_ii,"aw",@nobits
	.sectionflags	@""
	.align	4
.nv.shared._Z13softmaxKernelPfS_ii:
	.zero		5120


//--------------------- .nv.shared.reserved.0     --------------------------
	.section	.nv.shared.reserved.0,"aw",@nobits
	.weak		__nv_reservedSMEM_offset_0_alias
	.size		__nv_reservedSMEM_offset_0_alias, 0, 64
	.other		__nv_reservedSMEM_offset_0_alias,@"STO_CUDA_RESERVED_SHARED STV_DEFAULT"
__nv_reservedSMEM_offset_0_alias:
	.zero		0
	.zero		64


//--------------------- .nv.constant0._Z13softmaxKernelPfS_ii --------------------------
	.section	.nv.constant0._Z13softmaxKernelPfS_ii,"a",@progbits
	.sectionflags	@""
	.align	4
.nv.constant0._Z13softmaxKernelPfS_ii:
	.zero		920


//--------------------- SYMBOLS --------------------------

	.type		.nv.reservedSmem.offset0,@object
	.size		.nv.reservedSmem.offset0,0x4
	.type		.nv.reservedSmem.cap,@object
	.size		.nv.reservedSmem.cap,0x4
